	.headerflags	@"EF_CUDA_TEXMODE_UNIFIED EF_CUDA_64BIT_ADDRESS EF_CUDA_ACCELERATORS EF_CUDA_SM90 EF_CUDA_VIRTUAL_SM(EF_CUDA_SM90)"
	.elftype	@"ET_EXEC"


//--------------------- .nv.info                  --------------------------
	.section	.nv.info,"",@"SHT_CUDA_INFO"
	.align	4


	//----- nvinfo : EIATTR_REGCOUNT
	.align		4
        /*0000*/ 	.byte	0x04, 0x2f
        /*0002*/ 	.short	(.L_3 - .L_2)
	.align		4
.L_2:
        /*0004*/ 	.word	index@(triton_poi_fused__native_batch_norm_legit_no_training_silu_17)
        /*0008*/ 	.word	0x00000028


	//----- nvinfo : EIATTR_MIN_STACK_SIZE
	.align		4
.L_3:
        /*000c*/ 	.byte	0x04, 0x12
        /*000e*/ 	.short	(.L_5 - .L_4)
	.align		4
.L_4:
        /*0010*/ 	.word	index@(triton_poi_fused__native_batch_norm_legit_no_training_silu_17)
        /*0014*/ 	.word	0x00000000


	//----- nvinfo : EIATTR_FRAME_SIZE
	.align		4
.L_5:
        /*0018*/ 	.byte	0x04, 0x11
        /*001a*/ 	.short	(.L_7 - .L_6)
	.align		4
.L_6:
        /*001c*/ 	.word	index@(triton_poi_fused__native_batch_norm_legit_no_training_silu_17)
        /*0020*/ 	.word	0x00000000


	//----- nvinfo : EIATTR_MIN_STACK_SIZE
	.align		4
.L_7:
        /*0024*/ 	.byte	0x04, 0x12
        /*0026*/ 	.short	(.L_9 - .L_8)
	.align		4
.L_8:
        /*0028*/ 	.word	index@(triton_poi_fused__native_batch_norm_legit_no_training_silu_17)
        /*002c*/ 	.word	0x00000000
.L_9:


//--------------------- .nv.info.triton_poi_fused__native_batch_norm_legit_no_training_silu_17 --------------------------
	.section	.nv.info.triton_poi_fused__native_batch_norm_legit_no_training_silu_17,"",@"SHT_CUDA_INFO"
	.sectionflags	@""
	.align	4


	//----- nvinfo : EIATTR_CUDA_API_VERSION
	.align		4
        /*0000*/ 	.byte	0x04, 0x37
        /*0002*/ 	.short	(.L_11 - .L_10)
.L_10:
        /*0004*/ 	.word	0x0000007c


	//----- nvinfo : EIATTR_KPARAM_INFO
	.align		4
.L_11:
        /*0008*/ 	.byte	0x04, 0x17
        /*000a*/ 	.short	(.L_13 - .L_12)
.L_12:
        /*000c*/ 	.word	0x00000000
        /*0010*/ 	.short	0x0007
        /*0012*/ 	.short	0x0034
        /*0014*/ 	.byte	0x00, 0xf0, 0x11, 0x00


	//----- nvinfo : EIATTR_KPARAM_INFO
	.align		4
.L_13:
        /*0018*/ 	.byte	0x04, 0x17
        /*001a*/ 	.short	(.L_15 - .L_14)
.L_14:
        /*001c*/ 	.word	0x00000000
        /*0020*/ 	.short	0x0006
        /*0022*/ 	.short	0x0030
        /*0024*/ 	.byte	0x00, 0xf0, 0x11, 0x00


	//----- nvinfo : EIATTR_KPARAM_INFO
	.align		4
.L_15:
        /*0028*/ 	.byte	0x04, 0x17
        /*002a*/ 	.short	(.L_17 - .L_16)
.L_16:
        /*002c*/ 	.word	0x00000000
        /*0030*/ 	.short	0x0005
        /*0032*/ 	.short	0x0028
        /*0034*/ 	.byte	0x00, 0xf4, 0x21, 0x00


	//----- nvinfo : EIATTR_KPARAM_INFO
	.align		4
.L_17:
        /*0038*/ 	.byte	0x04, 0x17
        /*003a*/ 	.short	(.L_19 - .L_18)
.L_18:
        /*003c*/ 	.word	0x00000000
        /*0040*/ 	.short	0x0004
        /*0042*/ 	.short	0x0020
        /*0044*/ 	.byte	0x00, 0xf4, 0x21, 0x00


	//----- nvinfo : EIATTR_KPARAM_INFO
	.align		4
.L_19:
        /*0048*/ 	.byte	0x04, 0x17
        /*004a*/ 	.short	(.L_21 - .L_20)
.L_20:
        /*004c*/ 	.word	0x00000000
        /*0050*/ 	.short	0x0003
        /*0052*/ 	.short	0x0018
        /*0054*/ 	.byte	0x00, 0xf4, 0x21, 0x00


	//----- nvinfo : EIATTR_KPARAM_INFO
	.align		4
.L_21:
        /*0058*/ 	.byte	0x04, 0x17
        /*005a*/ 	.short	(.L_23 - .L_22)
.L_22:
        /*005c*/ 	.word	0x00000000
        /*0060*/ 	.short	0x0002
        /*0062*/ 	.short	0x0010
        /*0064*/ 	.byte	0x00, 0xf4, 0x21, 0x00


	//----- nvinfo : EIATTR_KPARAM_INFO
	.align		4
.L_23:
        /*0068*/ 	.byte	0x04, 0x17
        /*006a*/ 	.short	(.L_25 - .L_24)
.L_24:
        /*006c*/ 	.word	0x00000000
        /*0070*/ 	.short	0x0001
        /*0072*/ 	.short	0x0008
        /*0074*/ 	.byte	0x00, 0xf4, 0x21, 0x00


	//----- nvinfo : EIATTR_KPARAM_INFO
	.align		4
.L_25:
        /*0078*/ 	.byte	0x04, 0x17
        /*007a*/ 	.short	(.L_27 - .L_26)
.L_26:
        /*007c*/ 	.word	0x00000000
        /*0080*/ 	.short	0x0000
        /*0082*/ 	.short	0x0000
        /*0084*/ 	.byte	0x00, 0xf4, 0x21, 0x00


	//----- nvinfo : EIATTR_SPARSE_MMA_MASK
	.align		4
.L_27:
        /*0088*/ 	.byte	0x03, 0x50
        /*008a*/ 	.short	0x0000


	//----- nvinfo : EIATTR_MAXREG_COUNT
	.align		4
        /*008c*/ 	.byte	0x03, 0x1b
        /*008e*/ 	.short	0x00ff


	//----- nvinfo : EIATTR_EXIT_INSTR_OFFSETS
	.align		4
        /*0090*/ 	.byte	0x04, 0x1c
        /*0092*/ 	.short	(.L_29 - .L_28)


	//   ....[0]....
.L_28:
        /*0094*/ 	.word	0x00001b80


	//   ....[1]....
        /*0098*/ 	.word	0x00001bd0


	//----- nvinfo : EIATTR_REQNTID
	.align		4
.L_29:
        /*009c*/ 	.byte	0x04, 0x10
        /*009e*/ 	.short	(.L_31 - .L_30)
.L_30:
        /*00a0*/ 	.word	0x00000100
        /*00a4*/ 	.word	0x00000001
        /*00a8*/ 	.word	0x00000001


	//----- nvinfo : EIATTR_CBANK_PARAM_SIZE
	.align		4
.L_31:
        /*00ac*/ 	.byte	0x03, 0x19
        /*00ae*/ 	.short	0x0038


	//----- nvinfo : EIATTR_PARAM_CBANK
	.align		4
        /*00b0*/ 	.byte	0x04, 0x0a
        /*00b2*/ 	.short	(.L_33 - .L_32)
	.align		4
.L_32:
        /*00b4*/ 	.word	index@(.nv.constant0.triton_poi_fused__native_batch_norm_legit_no_training_silu_17)
        /*00b8*/ 	.short	0x0210
        /*00ba*/ 	.short	0x0038


	//----- nvinfo : EIATTR_SW_WAR
	.align		4
.L_33:
        /*00bc*/ 	.byte	0x04, 0x36
        /*00be*/ 	.short	(.L_35 - .L_34)
.L_34:
        /*00c0*/ 	.word	0x00000008
.L_35:


//--------------------- .nv.callgraph             --------------------------
	.section	.nv.callgraph,"",@"SHT_CUDA_CALLGRAPH"
	.align	4
	.sectionentsize	8
	.align		4
        /*0000*/ 	.word	0x00000000
	.align		4
        /*0004*/ 	.word	0xffffffff
	.align		4
        /*0008*/ 	.word	0x00000000
	.align		4
        /*000c*/ 	.word	0xfffffffe
	.align		4
        /*0010*/ 	.word	0x00000000
	.align		4
        /*0014*/ 	.word	0xfffffffd
	.align		4
        /*0018*/ 	.word	0x00000000
	.align		4
        /*001c*/ 	.word	0xfffffffc


//--------------------- .nv.constant4             --------------------------
	.section	.nv.constant4,"a",@progbits
	.align	8
	.align		8
.nv.constant4:
        /*0000*/ 	.dword	_$_str
	.align		8
        /*0008*/ 	.dword	_$_str_$_2


//--------------------- .text.triton_poi_fused__native_batch_norm_legit_no_training_silu_17 --------------------------
	.section	.text.triton_poi_fused__native_batch_norm_legit_no_training_silu_17,"ax",@progbits
	.sectionflags	@"SHF_BARRIERS=1"
	.align	128
        .global         triton_poi_fused__native_batch_norm_legit_no_training_silu_17
        .type           triton_poi_fused__native_batch_norm_legit_no_training_silu_17,@function
        .size           triton_poi_fused__native_batch_norm_legit_no_training_silu_17,(.L_x_1 - triton_poi_fused__native_batch_norm_legit_no_training_silu_17)
        .other          triton_poi_fused__native_batch_norm_legit_no_training_silu_17,@"STO_CUDA_ENTRY STV_DEFAULT"
triton_poi_fused__native_batch_norm_legit_no_training_silu_17:
.text.triton_poi_fused__native_batch_norm_legit_no_training_silu_17:
[----:B------:R-:W0:Y:S01]  /*0000*/  LDC R1, c[0x0][0x28] ;  /* 0x00000a00ff017b82 */ /* 0x000e220000000800 */
[----:B------:R-:W1:Y:S07]  /*0010*/  S2R R0, SR_TID.X ;  /* 0x0000000000007919 */ /* 0x000e6e0000002100 */
[----:B------:R-:W2:Y:S01]  /*0020*/  LDC.64 R28, c[0x0][0x210] ;  /* 0x00008400ff1c7b82 */ /* 0x000ea20000000a00 */
[----:B------:R-:W-:Y:S01]  /*0030*/  CS2R R6, SRZ ;  /* 0x0000000000067805 */ /* 0x000fe2000001ff00 */
[----:B------:R-:W-:Y:S01]  /*0040*/  ULDC.64 UR6, c[0x0][0x208] ;  /* 0x0000820000067ab9 */ /* 0x000fe20000000a00 */
[----:B------:R-:W3:Y:S01]  /*0050*/  S2R R34, SR_CTAID.X ;  /* 0x0000000000227919 */ /* 0x000ee20000002500 */
[----:B------:R-:W4:Y:S04]  /*0060*/  S2R R2, SR_CTAID.Y ;  /* 0x0000000000027919 */ /* 0x000f280000002600 */
[----:B------:R-:W5:Y:S08]  /*0070*/  LDC.64 R36, c[0x0][0x220] ;  /* 0x00008800ff247b82 */ /* 0x000f700000000a00 */
[----:B------:R-:W5:Y:S01]  /*0080*/  LDC.64 R26, c[0x0][0x218] ;  /* 0x00008600ff1a7b82 */ /* 0x000f620000000a00 */
[----:B-1----:R-:W-:-:S02]  /*0090*/  SHF.R.U32.HI R5, RZ, 0x5, R0 ;  /* 0x00000005ff057819 */ /* 0x002fc40000011600 */
[----:B------:R-:W-:Y:S02]  /*00a0*/  SHF.L.U32 R3, R0, 0x2, RZ ;  /* 0x0000000200037819 */ /* 0x000fe400000006ff */
[----:B---3--:R-:W-:Y:S02]  /*00b0*/  SHF.L.U32 R34, R34, 0x7, RZ ;  /* 0x0000000722227819 */ /* 0x008fe400000006ff */
[----:B------:R-:W-:Y:S02]  /*00c0*/  SGXT.U32 R5, R5, 0x3 ;  /* 0x000000030505781a */ /* 0x000fe40000000000 */
[----:B----4-:R-:W-:Y:S02]  /*00d0*/  SHF.L.U32 R32, R2, 0x5, RZ ;  /* 0x0000000502207819 */ /* 0x010fe400000006ff */
[----:B------:R-:W-:Y:S02]  /*00e0*/  LOP3.LUT R33, R34, 0x7c, R3, 0xf8, !PT ;  /* 0x0000007c22217812 */ /* 0x000fe400078ef803 */
[----:B------:R-:W-:-:S02]  /*00f0*/  LOP3.LUT R4, R32, R5, RZ, 0xfc, !PT ;  /* 0x0000000520047212 */ /* 0x000fc400078efcff */
[----:B------:R-:W-:Y:S02]  /*0100*/  ISETP.GE.AND P0, PT, R33, 0x80, PT ;  /* 0x000000802100780c */ /* 0x000fe40003f06270 */
[----:B------:R-:W-:Y:S02]  /*0110*/  LEA R35, R4, R33, 0x7 ;  /* 0x0000002104237211 */ /* 0x000fe400078e38ff */
[----:B------:R-:W-:Y:S02]  /*0120*/  CS2R R4, SRZ ;  /* 0x0000000000047805 */ /* 0x000fe4000001ff00 */
[----:B------:R-:W-:Y:S02]  /*0130*/  IADD3 R19, R35, 0x800, RZ ;  /* 0x0000080023137810 */ /* 0x000fe40007ffe0ff */
[----:B------:R-:W-:-:S03]  /*0140*/  CS2R R20, SRZ ;  /* 0x0000000000147805 */ /* 0x000fc6000001ff00 */
[----:B--2---:R-:W-:Y:S01]  /*0150*/  IMAD.WIDE R18, R19, 0x4, R28 ;  /* 0x0000000413127825 */ /* 0x004fe200078e021c */
[----:B------:R-:W-:Y:S02]  /*0160*/  CS2R R22, SRZ ;  /* 0x0000000000167805 */ /* 0x000fe4000001ff00 */
[----:B------:R-:W-:Y:S02]  /*0170*/  CS2R R8, SRZ ;  /* 0x0000000000087805 */ /* 0x000fe4000001ff00 */
[----:B------:R-:W-:Y:S01]  /*0180*/  CS2R R10, SRZ ;  /* 0x00000000000a7805 */ /* 0x000fe2000001ff00 */
[C---:B-----5:R-:W-:Y:S01]  /*0190*/  IMAD.WIDE R36, R33.reuse, 0x4, R36 ;  /* 0x0000000421247825 */ /* 0x060fe200078e0224 */
[----:B------:R1:W2:Y:S01]  /*01a0*/  @!P0 LDG.E.EL.128 R4, desc[UR6][R18.64] ;  /* 0x0000000612048981 */ /* 0x0002a2000c2e1d00 */
[----:B------:R-:W-:Y:S02]  /*01b0*/  CS2R R16, SRZ ;  /* 0x0000000000107805 */ /* 0x000fe4000001ff00 */
[----:B------:R-:W-:Y:S01]  /*01c0*/  IADD3 R31, R35, 0xc00, RZ ;  /* 0x00000c00231f7810 */ /* 0x000fe20007ffe0ff */
[----:B0-----:R-:W-:Y:S01]  /*01d0*/  IMAD.WIDE R26, R33, 0x4, R26 ;  /* 0x00000004211a7825 */ /* 0x001fe200078e021a */
[----:B------:R-:W3:Y:S01]  /*01e0*/  @!P0 LDG.E.EL.128 R20, desc[UR6][R36.64] ;  /* 0x0000000624148981 */ /* 0x000ee2000c2e1d00 */
[----:B------:R-:W-:-:S02]  /*01f0*/  CS2R R12, SRZ ;  /* 0x00000000000c7805 */ /* 0x000fc4000001ff00 */
[----:B------:R-:W-:Y:S01]  /*0200*/  CS2R R14, SRZ ;  /* 0x00000000000e7805 */ /* 0x000fe2000001ff00 */
[--C-:B------:R-:W-:Y:S01]  /*0210*/  IMAD.WIDE R24, R35, 0x4, R28.reuse ;  /* 0x0000000423187825 */ /* 0x100fe200078e021c */
[----:B-1----:R-:W-:Y:S02]  /*0220*/  CS2R R18, SRZ ;  /* 0x0000000000127805 */ /* 0x002fe4000001ff00 */
[----:B------:R-:W-:Y:S02]  /*0230*/  IADD3 R35, R35, 0x400, RZ ;  /* 0x0000040023237810 */ /* 0x000fe40007ffe0ff */
[----:B------:R0:W4:Y:S01]  /*0240*/  @!P0 LDG.E.EL.128 R8, desc[UR6][R24.64] ;  /* 0x0000000618088981 */ /* 0x000122000c2e1d00 */
[----:B------:R-:W-:-:S03]  /*0250*/  IMAD.WIDE R30, R31, 0x4, R28 ;  /* 0x000000041f1e7825 */ /* 0x000fc600078e021c */
[----:B------:R1:W2:Y:S01]  /*0260*/  @!P0 LDG.E.EL.128 R16, desc[UR6][R26.64] ;  /* 0x000000061a108981 */ /* 0x0002a2000c2e1d00 */
[----:B------:R-:W-:-:S03]  /*0270*/  IMAD.WIDE R28, R35, 0x4, R28 ;  /* 0x00000004231c7825 */ /* 0x000fc600078e021c */
[----:B------:R5:W4:Y:S01]  /*0280*/  @!P0 LDG.E.EL.128 R12, desc[UR6][R30.64] ;  /* 0x000000061e0c8981 */ /* 0x000b22000c2e1d00 */
[----:B0-----:R-:W-:Y:S02]  /*0290*/  CS2R R24, SRZ ;  /* 0x0000000000187805 */ /* 0x001fe4000001ff00 */
[----:B-1----:R-:W-:Y:S01]  /*02a0*/  CS2R R26, SRZ ;  /* 0x00000000001a7805 */ /* 0x002fe2000001ff00 */
[----:B-----5:R-:W0:Y:S05]  /*02b0*/  LDC.64 R30, c[0x0][0x228] ;  /* 0x00008a00ff1e7b82 */ /* 0x020e2a0000000a00 */
[----:B------:R1:W5:Y:S02]  /*02c0*/  @!P0 LDG.E.EL.128 R24, desc[UR6][R28.64] ;  /* 0x000000061c188981 */ /* 0x000364000c2e1d00 */
[----:B-1----:R-:W-:Y:S01]  /*02d0*/  CS2R R28, SRZ ;  /* 0x00000000001c7805 */ /* 0x002fe2000001ff00 */
[----:B0-----:R-:W-:Y:S01]  /*02e0*/  IMAD.WIDE R36, R33, 0x4, R30 ;  /* 0x0000000421247825 */ /* 0x001fe200078e021e */
[----:B------:R-:W-:-:S06]  /*02f0*/  CS2R R30, SRZ ;  /* 0x00000000001e7805 */ /* 0x000fcc000001ff00 */
[----:B------:R0:W5:Y:S01]  /*0300*/  @!P0 LDG.E.EL.128 R28, desc[UR6][R36.64] ;  /* 0x00000006241c8981 */ /* 0x000162000c2e1d00 */
[----:B---3--:R-:W-:Y:S01]  /*0310*/  FADD R35, R20, 0.0010000000474974513054 ;  /* 0x3a83126f14237421 */ /* 0x008fe20000000000 */
[----:B------:R-:W-:Y:S01]  /*0320*/  FADD R22, R22, 0.0010000000474974513054 ;  /* 0x3a83126f16167421 */ /* 0x000fe20000000000 */
[C---:B--2---:R-:W-:Y:S02]  /*0330*/  FADD R20, -R19.reuse, R7 ;  /* 0x0000000713147221 */ /* 0x044fe40000000100 */
[----:B------:R-:W1:Y:S01]  /*0340*/  MUFU.SQRT R7, R35 ;  /* 0x0000002300077308 */ /* 0x000e620000002000 */
[C---:B----4-:R-:W-:Y:S01]  /*0350*/  FADD R11, -R19.reuse, R11 ;  /* 0x0000000b130b7221 */ /* 0x050fe20000000100 */
[C---:B------:R-:W-:Y:S01]  /*0360*/  FADD R15, -R19.reuse, R15 ;  /* 0x0000000f130f7221 */ /* 0x040fe20000000100 */
[C---:B------:R-:W-:Y:S01]  /*0370*/  FADD R10, -R18.reuse, R10 ;  /* 0x0000000a120a7221 */ /* 0x040fe20000000100 */
[C---:B------:R-:W-:Y:S01]  /*0380*/  FADD R14, -R18.reuse, R14 ;  /* 0x0000000e120e7221 */ /* 0x040fe20000000100 */
[----:B-----5:R-:W-:Y:S01]  /*0390*/  FADD R27, -R19, R27 ;  /* 0x0000001b131b7221 */ /* 0x020fe20000000100 */
[C---:B------:R-:W-:Y:S01]  /*03a0*/  FADD R19, -R18.reuse, R6 ;  /* 0x0000000612137221 */ /* 0x040fe20000000100 */
[----:B------:R-:W-:Y:S01]  /*03b0*/  FADD R6, R21, 0.0010000000474974513054 ;  /* 0x3a83126f15067421 */ /* 0x000fe20000000000 */
[----:B------:R-:W-:-:S02]  /*03c0*/  FADD R26, -R18, R26 ;  /* 0x0000001a121a7221 */ /* 0x000fc40000000100 */
[----:B------:R-:W2:Y:S01]  /*03d0*/  MUFU.SQRT R18, R22 ;  /* 0x0000001600127308 */ /* 0x000ea20000002000 */
[----:B-1----:R-:W-:-:S07]  /*03e0*/  FSETP.GT.AND P5, PT, R7, 8.50705917302346158658e+37, PT ;  /* 0x7e8000000700780b */ /* 0x002fce0003fa4000 */
[----:B------:R-:W1:Y:S01]  /*03f0*/  MUFU.SQRT R6, R6 ;  /* 0x0000000600067308 */ /* 0x000e620000002000 */
[----:B------:R-:W-:Y:S01]  /*0400*/  FSETP.GEU.AND P6, PT, R7, 1.175494350822287508e-38, PT ;  /* 0x008000000700780b */ /* 0x000fe20003fce000 */
[----:B------:R-:W-:-:S04]  /*0410*/  FADD R23, R23, 0.0010000000474974513054 ;  /* 0x3a83126f17177421 */ /* 0x000fc80000000000 */
[----:B------:R-:W-:Y:S01]  /*0420*/  @P5 FMUL R7, R7, 0.25 ;  /* 0x3e80000007075820 */ /* 0x000fe20000400000 */
[----:B--2---:R-:W-:Y:S01]  /*0430*/  FSETP.GT.AND P3, PT, R18, 8.50705917302346158658e+37, PT ;  /* 0x7e8000001200780b */ /* 0x004fe20003f64000 */
[----:B------:R-:W-:Y:S01]  /*0440*/  FADD R22, -R16, R12 ;  /* 0x0000000c10167221 */ /* 0x000fe20000000100 */
[----:B------:R-:W-:Y:S02]  /*0450*/  FSETP.GEU.AND P4, PT, R18, 1.175494350822287508e-38, PT ;  /* 0x008000001200780b */ /* 0x000fe40003f8e000 */
[----:B-1----:R-:W-:-:S03]  /*0460*/  FSETP.GT.AND P1, PT, R6, 8.50705917302346158658e+37, PT ;  /* 0x7e8000000600780b */ /* 0x002fc60003f24000 */
[----:B------:R-:W-:Y:S01]  /*0470*/  @!P6 FMUL R7, R7, 16777216 ;  /* 0x4b8000000707e820 */ /* 0x000fe20000400000 */
[----:B------:R-:W-:Y:S01]  /*0480*/  FSETP.GEU.AND P2, PT, R6, 1.175494350822287508e-38, PT ;  /* 0x008000000600780b */ /* 0x000fe20003f4e000 */
[----:B------:R-:W-:Y:S01]  /*0490*/  HFMA2.MMA R12, -RZ, RZ, 1.625, 0 ;  /* 0x3e800000ff0c7435 */ /* 0x000fe200000001ff */
[----:B0-----:R-:W0:Y:S03]  /*04a0*/  MUFU.SQRT R36, R23 ;  /* 0x0000001700247308 */ /* 0x001e260000002000 */
[----:B------:R-:W-:Y:S01]  /*04b0*/  @P3 FMUL R18, R18, 0.25 ;  /* 0x3e80000012123820 */ /* 0x000fe20000400000 */
[C---:B------:R-:W-:Y:S01]  /*04c0*/  FADD R9, -R17.reuse, R9 ;  /* 0x0000000911097221 */ /* 0x040fe20000000100 */
[C---:B------:R-:W-:Y:S01]  /*04d0*/  FADD R21, -R17.reuse, R5 ;  /* 0x0000000511157221 */ /* 0x040fe20000000100 */
[C---:B------:R-:W-:Y:S02]  /*04e0*/  FADD R13, -R17.reuse, R13 ;  /* 0x0000000d110d7221 */ /* 0x040fe40000000100 */
[----:B------:R-:W1:Y:S01]  /*04f0*/  MUFU.RCP R7, R7 ;  /* 0x0000000700077308 */ /* 0x000e620000001000 */
[----:B------:R-:W-:Y:S01]  /*0500*/  @P1 FMUL R6, R6, 0.25 ;  /* 0x3e80000006061820 */ /* 0x000fe20000400000 */
[----:B------:R-:W-:Y:S01]  /*0510*/  FADD R25, -R17, R25 ;  /* 0x0000001911197221 */ /* 0x000fe20000000100 */
[----:B------:R-:W-:Y:S01]  /*0520*/  FADD R17, -R16, R4 ;  /* 0x0000000410117221 */ /* 0x000fe20000000100 */
[----:B------:R-:W-:Y:S01]  /*0530*/  FSEL R4, R12, 1, P5 ;  /* 0x3f8000000c047808 */ /* 0x000fe20002800000 */
[----:B------:R-:W-:Y:S01]  /*0540*/  @!P2 FMUL R6, R6, 16777216 ;  /* 0x4b8000000606a820 */ /* 0x000fe20000400000 */
[----:B------:R-:W-:Y:S01]  /*0550*/  @!P4 FMUL R18, R18, 16777216 ;  /* 0x4b8000001212c820 */ /* 0x000fe20000400000 */
[----:B------:R-:W-:Y:S01]  /*0560*/  FADD R35, -R16, R24 ;  /* 0x0000001810237221 */ /* 0x000fe20000000100 */
[----:B0-----:R-:W-:Y:S01]  /*0570*/  FSETP.GT.AND P5, PT, R36, 8.50705917302346158658e+37, PT ;  /* 0x7e8000002400780b */ /* 0x001fe20003fa4000 */
[----:B------:R-:W-:Y:S01]  /*0580*/  @!P6 FMUL R4, R4, 16777216 ;  /* 0x4b8000000404e820 */ /* 0x000fe20000400000 */
[----:B------:R-:W0:Y:S01]  /*0590*/  MUFU.RCP R24, R6 ;  /* 0x0000000600187308 */ /* 0x000e220000001000 */
[----:B------:R-:W-:-:S02]  /*05a0*/  FSEL R5, R12, 1, P1 ;  /* 0x3f8000000c057808 */ /* 0x000fc40000800000 */
[----:B------:R-:W-:-:S05]  /*05b0*/  FSETP.GEU.AND P1, PT, R36, 1.175494350822287508e-38, PT ;  /* 0x008000002400780b */ /* 0x000fca0003f2e000 */
[----:B------:R-:W2:Y:S01]  /*05c0*/  MUFU.RCP R23, R18 ;  /* 0x0000001200177308 */ /* 0x000ea20000001000 */
[----:B-1----:R-:W-:Y:S01]  /*05d0*/  FMUL R7, R7, R4 ;  /* 0x0000000407077220 */ /* 0x002fe20000400000 */
[----:B------:R-:W-:Y:S01]  /*05e0*/  FSEL R4, R12, 1, P3 ;  /* 0x3f8000000c047808 */ /* 0x000fe20001800000 */
[----:B------:R-:W-:-:S04]  /*05f0*/  @!P2 FMUL R5, R5, 16777216 ;  /* 0x4b8000000505a820 */ /* 0x000fc80000400000 */
[----:B------:R-:W-:Y:S01]  /*0600*/  @!P4 FMUL R4, R4, 16777216 ;  /* 0x4b8000000404c820 */ /* 0x000fe20000400000 */
[----:B------:R-:W-:Y:S01]  /*0610*/  @P5 FMUL R36, R36, 0.25 ;  /* 0x3e80000024245820 */ /* 0x000fe20000400000 */
[----:B0-----:R-:W-:-:S03]  /*0620*/  FMUL R24, R24, R5 ;  /* 0x0000000518187220 */ /* 0x001fc60000400000 */
[----:B------:R-:W-:Y:S01]  /*0630*/  @!P1 FMUL R36, R36, 16777216 ;  /* 0x4b80000024249820 */ /* 0x000fe20000400000 */
[----:B--2---:R-:W-:Y:S02]  /*0640*/  FMUL R23, R23, R4 ;  /* 0x0000000417177220 */ /* 0x004fe40000400000 */
[----:B------:R-:W0:Y:S01]  /*0650*/  LDC.64 R4, c[0x0][0x230] ;  /* 0x00008c00ff047b82 */ /* 0x000e220000000a00 */
[----:B------:R-:W-:Y:S02]  /*0660*/  FADD R8, -R16, R8 ;  /* 0x0000000810087221 */ /* 0x000fe40000000100 */
[----:B------:R1:W2:Y:S01]  /*0670*/  MUFU.RCP R16, R36 ;  /* 0x0000002400107308 */ /* 0x0002a20000001000 */
[----:B------:R-:W-:-:S05]  /*0680*/  FSEL R37, R12, 1, P5 ;  /* 0x3f8000000c257808 */ /* 0x000fca0002800000 */
[----:B------:R-:W-:Y:S01]  /*0690*/  @!P1 FMUL R37, R37, 16777216 ;  /* 0x4b80000025259820 */ /* 0x000fe20000400000 */
[-C--:B------:R-:W-:Y:S01]  /*06a0*/  FMUL R18, R25, R24.reuse ;  /* 0x0000001819127220 */ /* 0x080fe20000400000 */
[-C--:B------:R-:W-:Y:S01]  /*06b0*/  FMUL R13, R13, R24.reuse ;  /* 0x000000180d0d7220 */ /* 0x080fe20000400000 */
[-C--:B-1----:R-:W-:Y:S01]  /*06c0*/  FMUL R36, R21, R24.reuse ;  /* 0x0000001815247220 */ /* 0x082fe20000400000 */
[-C--:B------:R-:W-:Y:S01]  /*06d0*/  FMUL R35, R35, R7.reuse ;  /* 0x0000000723237220 */ /* 0x080fe20000400000 */
[-C--:B------:R-:W-:Y:S01]  /*06e0*/  FMUL R17, R17, R7.reuse ;  /* 0x0000000711117220 */ /* 0x080fe20000400000 */
[----:B------:R-:W-:Y:S01]  /*06f0*/  FMUL R22, R22, R7 ;  /* 0x0000000716167220 */ /* 0x000fe20000400000 */
[----:B--2---:R-:W-:Y:S01]  /*0700*/  FMUL R16, R16, R37 ;  /* 0x0000002510107220 */ /* 0x004fe20000400000 */
[----:B------:R-:W-:Y:S01]  /*0710*/  FMUL R37, R8, R7 ;  /* 0x0000000708257220 */ /* 0x000fe20000400000 */
[----:B------:R-:W-:Y:S01]  /*0720*/  FMUL R8, R9, R24 ;  /* 0x0000001809087220 */ /* 0x000fe20000400000 */
[----:B------:R-:W-:Y:S01]  /*0730*/  CS2R R6, SRZ ;  /* 0x0000000000067805 */ /* 0x000fe2000001ff00 */
[----:B0-----:R-:W-:Y:S01]  /*0740*/  IMAD.WIDE R24, R33, 0x4, R4 ;  /* 0x0000000421187825 */ /* 0x001fe200078e0204 */
[----:B------:R-:W-:-:S06]  /*0750*/  CS2R R4, SRZ ;  /* 0x0000000000047805 */ /* 0x000fcc000001ff00 */
[----:B------:R-:W2:Y:S01]  /*0760*/  @!P0 LDG.E.EL.128 R4, desc[UR6][R24.64] ;  /* 0x0000000618048981 */ /* 0x000ea2000c2e1d00 */
[-C--:B------:R-:W-:Y:S01]  /*0770*/  FMUL R21, R10, R23.reuse ;  /* 0x000000170a157220 */ /* 0x080fe20000400000 */
[----:B------:R-:W-:Y:S01]  /*0780*/  FMUL R19, R19, R23 ;  /* 0x0000001713137220 */ /* 0x000fe20000400000 */
[----:B------:R-:W0:Y:S01]  /*0790*/  S2UR UR5, SR_CgaCtaId ;  /* 0x00000000000579c3 */ /* 0x000e220000008800 */
[----:B------:R-:W-:Y:S01]  /*07a0*/  FMUL R20, R20, R16 ;  /* 0x0000001014147220 */ /* 0x000fe20000400000 */
[----:B------:R-:W-:Y:S02]  /*07b0*/  UMOV UR4, 0x400 ;  /* 0x0000040000047882 */ /* 0x000fe40000000000 */
[----:B0-----:R-:W-:Y:S01]  /*07c0*/  UPRMT UR4, UR5, 0x654, UR4 ;  /* 0x0000065405047896 */ /* 0x001fe20008000004 */
[----:B--2---:R-:W-:-:S04]  /*07d0*/  FFMA R37, R37, R28, R4 ;  /* 0x0000001c25257223 */ /* 0x004fc80000000004 */
[----:B------:R-:W-:-:S04]  /*07e0*/  FADD R9, RZ, -R37 ;  /* 0x80000025ff097221 */ /* 0x000fc80000000000 */
[----:B------:R-:W-:-:S05]  /*07f0*/  FMUL R9, R9, 1.4426950216293334961 ;  /* 0x3fb8aa3b09097820 */ /* 0x000fca0000400000 */
[----:B------:R-:W-:Y:S01]  /*0800*/  FSETP.GEU.AND P0, PT, R9, -126, PT ;  /* 0xc2fc00000900780b */ /* 0x000fe20003f0e000 */
[-CC-:B------:R-:W-:Y:S01]  /*0810*/  FFMA R35, R35, R28.reuse, R4.reuse ;  /* 0x0000001c23237223 */ /* 0x180fe20000000004 */
[-CC-:B------:R-:W-:Y:S01]  /*0820*/  FFMA R17, R17, R28.reuse, R4.reuse ;  /* 0x0000001c11117223 */ /* 0x180fe20000000004 */
[----:B------:R-:W-:Y:S01]  /*0830*/  FFMA R22, R22, R28, R4 ;  /* 0x0000001c16167223 */ /* 0x000fe20000000004 */
[----:B------:R-:W-:Y:S01]  /*0840*/  FFMA R4, R21, R30, R6 ;  /* 0x0000001e15047223 */ /* 0x000fe20000000006 */
[----:B------:R-:W-:-:S03]  /*0850*/  FFMA R8, R8, R29, R5 ;  /* 0x0000001d08087223 */ /* 0x000fc60000000005 */
[----:B------:R-:W-:Y:S01]  /*0860*/  FADD R24, RZ, -R4 ;  /* 0x80000004ff187221 */ /* 0x000fe20000000000 */
[----:B------:R-:W-:-:S04]  /*0870*/  FADD R10, RZ, -R8 ;  /* 0x80000008ff0a7221 */ /* 0x000fc80000000000 */
[----:B------:R-:W-:Y:S01]  /*0880*/  @!P0 FMUL R9, R9, 0.5 ;  /* 0x3f00000009098820 */ /* 0x000fe20000400000 */
[----:B------:R-:W-:Y:S01]  /*0890*/  FMUL R24, R24, 1.4426950216293334961 ;  /* 0x3fb8aa3b18187820 */ /* 0x000fe20000400000 */
[----:B------:R-:W-:Y:S01]  /*08a0*/  FMUL R21, R26, R23 ;  /* 0x000000171a157220 */ /* 0x000fe20000400000 */
[----:B------:R-:W-:Y:S01]  /*08b0*/  FMUL R26, R11, R16 ;  /* 0x000000100b1a7220 */ /* 0x000fe20000400000 */
[----:B------:R-:W-:Y:S02]  /*08c0*/  FMUL R10, R10, 1.4426950216293334961 ;  /* 0x3fb8aa3b0a0a7820 */ /* 0x000fe40000400000 */
[----:B------:R-:W0:Y:S01]  /*08d0*/  MUFU.EX2 R9, R9 ;  /* 0x0000000900097308 */ /* 0x000e220000000800 */
[-CC-:B------:R-:W-:Y:S01]  /*08e0*/  FFMA R18, R18, R29.reuse, R5.reuse ;  /* 0x0000001d12127223 */ /* 0x180fe20000000005 */
[-CC-:B------:R-:W-:Y:S01]  /*08f0*/  FFMA R36, R36, R29.reuse, R5.reuse ;  /* 0x0000001d24247223 */ /* 0x180fe20000000005 */
[----:B------:R-:W-:Y:S01]  /*0900*/  FFMA R13, R13, R29, R5 ;  /* 0x0000001d0d0d7223 */ /* 0x000fe20000000005 */
[----:B------:R-:W-:Y:S01]  /*0910*/  FSETP.GEU.AND P2, PT, R24, -126, PT ;  /* 0xc2fc00001800780b */ /* 0x000fe20003f4e000 */
[----:B------:R-:W-:Y:S01]  /*0920*/  FFMA R5, R26, R31, R7 ;  /* 0x0000001f1a057223 */ /* 0x000fe20000000007 */
[----:B------:R-:W-:Y:S01]  /*0930*/  FSETP.GEU.AND P1, PT, R10, -126, PT ;  /* 0xc2fc00000a00780b */ /* 0x000fe20003f2e000 */
[----:B------:R-:W-:-:S02]  /*0940*/  FMUL R29, R14, R23 ;  /* 0x000000170e1d7220 */ /* 0x000fc40000400000 */
[----:B------:R-:W-:-:S04]  /*0950*/  FADD R23, RZ, -R5 ;  /* 0x80000005ff177221 */ /* 0x000fc80000000000 */
[----:B------:R-:W-:Y:S01]  /*0960*/  FMUL R23, R23, 1.4426950216293334961 ;  /* 0x3fb8aa3b17177820 */ /* 0x000fe20000400000 */
[----:B0-----:R-:W-:-:S03]  /*0970*/  @!P0 FMUL R9, R9, R9 ;  /* 0x0000000909098220 */ /* 0x001fc60000400000 */
[----:B------:R-:W-:Y:S01]  /*0980*/  @!P2 FMUL R24, R24, 0.5 ;  /* 0x3f0000001818a820 */ /* 0x000fe20000400000 */
[----:B------:R-:W-:Y:S01]  /*0990*/  FSETP.GEU.AND P3, PT, R23, -126, PT ;  /* 0xc2fc00001700780b */ /* 0x000fe20003f6e000 */
[----:B------:R-:W-:Y:S01]  /*09a0*/  @!P1 FMUL R10, R10, 0.5 ;  /* 0x3f0000000a0a9820 */ /* 0x000fe20000400000 */
[----:B------:R-:W-:Y:S02]  /*09b0*/  FADD R26, R9, 1 ;  /* 0x3f800000091a7421 */ /* 0x000fe40000000000 */
[----:B------:R-:W0:Y:S01]  /*09c0*/  S2R R9, SR_TID.X ;  /* 0x0000000000097919 */ /* 0x000e220000002100 */
[----:B------:R-:W1:Y:S02]  /*09d0*/  MUFU.EX2 R24, R24 ;  /* 0x0000001800187308 */ /* 0x000e640000000800 */
[----:B------:R-:W-:-:S06]  /*09e0*/  FSETP.GT.AND P0, PT, R26, 8.50705917302346158658e+37, PT ;  /* 0x7e8000001a00780b */ /* 0x000fcc0003f04000 */
[----:B------:R-:W2:Y:S01]  /*09f0*/  MUFU.EX2 R25, R10 ;  /* 0x0000000a00197308 */ /* 0x000ea20000000800 */
[----:B------:R-:W-:Y:S01]  /*0a00*/  @!P3 FMUL R23, R23, 0.5 ;  /* 0x3f0000001717b820 */ /* 0x000fe20000400000 */
[----:B------:R-:W-:-:S06]  /*0a10*/  FFMA R11, R21, R30, R6 ;  /* 0x0000001e150b7223 */ /* 0x000fcc0000000006 */
[----:B------:R-:W3:Y:S01]  /*0a20*/  MUFU.EX2 R21, R23 ;  /* 0x0000001700157308 */ /* 0x000ee20000000800 */
[----:B-1----:R-:W-:Y:S01]  /*0a30*/  @!P2 FMUL R24, R24, R24 ;  /* 0x000000181818a220 */ /* 0x002fe20000400000 */
[----:B------:R-:W-:Y:S01]  /*0a40*/  @P0 FMUL R26, R26, 0.25 ;  /* 0x3e8000001a1a0820 */ /* 0x000fe20000400000 */
[-C--:B------:R-:W-:Y:S02]  /*0a50*/  FMUL R14, R27, R16.reuse ;  /* 0x000000101b0e7220 */ /* 0x080fe40000400000 */
[----:B------:R-:W-:Y:S01]  /*0a60*/  FADD R24, R24, 1 ;  /* 0x3f80000018187421 */ /* 0x000fe20000000000 */
[----:B--2---:R-:W-:Y:S01]  /*0a70*/  @!P1 FMUL R25, R25, R25 ;  /* 0x0000001919199220 */ /* 0x004fe20000400000 */
[----:B------:R-:W-:Y:S01]  /*0a80*/  FMUL R16, R15, R16 ;  /* 0x000000100f107220 */ /* 0x000fe20000400000 */
[----:B------:R-:W-:Y:S02]  /*0a90*/  FSEL R15, R12, 1, P0 ;  /* 0x3f8000000c0f7808 */ /* 0x000fe40000000000 */
[----:B------:R-:W-:Y:S01]  /*0aa0*/  FADD R25, R25, 1 ;  /* 0x3f80000019197421 */ /* 0x000fe20000000000 */
[----:B------:R-:W1:Y:S01]  /*0ab0*/  MUFU.RCP R26, R26 ;  /* 0x0000001a001a7308 */ /* 0x000e620000001000 */
[----:B------:R-:W-:Y:S01]  /*0ac0*/  FSETP.GT.AND P0, PT, R24, 8.50705917302346158658e+37, PT ;  /* 0x7e8000001800780b */ /* 0x000fe20003f04000 */
[-CC-:B------:R-:W-:Y:S01]  /*0ad0*/  FFMA R10, R19, R30.reuse, R6.reuse ;  /* 0x0000001e130a7223 */ /* 0x180fe20000000006 */
[----:B---3--:R-:W-:Y:S01]  /*0ae0*/  @!P3 FMUL R21, R21, R21 ;  /* 0x000000151515b220 */ /* 0x008fe20000400000 */
[----:B------:R-:W-:Y:S01]  /*0af0*/  FSETP.GT.AND P1, PT, R25, 8.50705917302346158658e+37, PT ;  /* 0x7e8000001900780b */ /* 0x000fe20003f24000 */
[----:B------:R-:W-:Y:S01]  /*0b00*/  FFMA R30, R29, R30, R6 ;  /* 0x0000001e1d1e7223 */ /* 0x000fe20000000006 */
[-CC-:B------:R-:W-:Y:S01]  /*0b10*/  FFMA R14, R14, R31.reuse, R7.reuse ;  /* 0x0000001f0e0e7223 */ /* 0x180fe20000000007 */
[-CC-:B------:R-:W-:Y:S01]  /*0b20*/  FFMA R6, R20, R31.reuse, R7.reuse ;  /* 0x0000001f14067223 */ /* 0x180fe20000000007 */
[----:B------:R-:W-:Y:S01]  /*0b30*/  FFMA R7, R16, R31, R7 ;  /* 0x0000001f10077223 */ /* 0x000fe20000000007 */
[----:B------:R-:W-:Y:S01]  /*0b40*/  FADD R21, R21, 1 ;  /* 0x3f80000015157421 */ /* 0x000fe20000000000 */
[----:B0-----:R-:W-:-:S02]  /*0b50*/  SHF.R.U32.HI R20, RZ, 0x5, R9 ;  /* 0x00000005ff147819 */ /* 0x001fc40000011609 */
[----:B------:R-:W-:Y:S02]  /*0b60*/  SHF.L.U32 R16, R9, 0x7, RZ ;  /* 0x0000000709107819 */ /* 0x000fe400000006ff */
[----:B------:R-:W-:Y:S01]  /*0b70*/  SGXT.U32 R20, R20, 0x3 ;  /* 0x000000031414781a */ /* 0x000fe20000000000 */
[----:B------:R-:W-:Y:S01]  /*0b80*/  @P0 FMUL R24, R24, 0.25 ;  /* 0x3e80000018180820 */ /* 0x000fe20000400000 */
[----:B------:R-:W-:Y:S02]  /*0b90*/  LOP3.LUT R19, R16, 0xf80, RZ, 0xc0, !PT ;  /* 0x00000f8010137812 */ /* 0x000fe400078ec0ff */
[----:B------:R-:W-:Y:S01]  /*0ba0*/  FSETP.GT.AND P2, PT, R21, 8.50705917302346158658e+37, PT ;  /* 0x7e8000001500780b */ /* 0x000fe20003f44000 */
[----:B-1----:R-:W-:Y:S01]  /*0bb0*/  FMUL R26, R26, R15 ;  /* 0x0000000f1a1a7220 */ /* 0x002fe20000400000 */
[----:B------:R-:W-:Y:S01]  /*0bc0*/  @P1 FMUL R25, R25, 0.25 ;  /* 0x3e80000019191820 */ /* 0x000fe20000400000 */
[C---:B------:R-:W-:Y:S02]  /*0bd0*/  LOP3.LUT R16, R19.reuse, R20, RZ, 0xfc, !PT ;  /* 0x0000001413107212 */ /* 0x040fe400078efcff */
[----:B------:R-:W-:-:S02]  /*0be0*/  LEA.HI R15, R19, UR4, RZ, 0x1f ;  /* 0x00000004130f7c11 */ /* 0x000fc4000f8ff8ff */
[C---:B------:R-:W-:Y:S02]  /*0bf0*/  LOP3.LUT R23, R19.reuse, 0x20, RZ, 0xfc, !PT ;  /* 0x0000002013177812 */ /* 0x040fe400078efcff */
[C---:B------:R-:W-:Y:S01]  /*0c00*/  LOP3.LUT R27, R19.reuse, 0x40, RZ, 0xfc, !PT ;  /* 0x00000040131b7812 */ /* 0x040fe200078efcff */
[----:B------:R-:W0:Y:S01]  /*0c10*/  MUFU.RCP R24, R24 ;  /* 0x0000001800187308 */ /* 0x000e220000001000 */
[----:B------:R-:W-:Y:S02]  /*0c20*/  LOP3.LUT R28, R19, 0x60, RZ, 0xfc, !PT ;  /* 0x00000060131c7812 */ /* 0x000fe400078efcff */
[----:B------:R-:W-:Y:S02]  /*0c30*/  LEA R20, R16, R15, 0x2 ;  /* 0x0000000f10147211 */ /* 0x000fe400078e10ff */
[----:B------:R-:W-:Y:S02]  /*0c40*/  LEA.HI R19, R23, UR4, RZ, 0x1f ;  /* 0x0000000417137c11 */ /* 0x000fe4000f8ff8ff */
[----:B------:R-:W-:Y:S01]  /*0c50*/  LEA.HI R15, R27, UR4, RZ, 0x1f ;  /* 0x000000041b0f7c11 */ /* 0x000fe2000f8ff8ff */
[----:B------:R-:W1:Y:S01]  /*0c60*/  MUFU.RCP R25, R25 ;  /* 0x0000001900197308 */ /* 0x000e620000001000 */
[----:B------:R-:W-:Y:S01]  /*0c70*/  LEA.HI R23, R28, UR4, RZ, 0x1f ;  /* 0x000000041c177c11 */ /* 0x000fe2000f8ff8ff */
[----:B------:R-:W-:Y:S01]  /*0c80*/  @P2 FMUL R21, R21, 0.25 ;  /* 0x3e80000015152820 */ /* 0x000fe20000400000 */
[----:B------:R-:W-:-:S02]  /*0c90*/  LEA R19, R16, R19, 0x2 ;  /* 0x0000001310137211 */ /* 0x000fc400078e10ff */
[C---:B------:R-:W-:Y:S02]  /*0ca0*/  LEA R15, R16.reuse, R15, 0x2 ;  /* 0x0000000f100f7211 */ /* 0x040fe400078e10ff */
[----:B------:R-:W-:Y:S01]  /*0cb0*/  LEA R16, R16, R23, 0x2 ;  /* 0x0000001710107211 */ /* 0x000fe200078e10ff */
[----:B------:R-:W-:Y:S01]  /*0cc0*/  FADD R23, RZ, -R35 ;  /* 0x80000023ff177221 */ /* 0x000fe20000000000 */
[C---:B------:R-:W-:Y:S01]  /*0cd0*/  FSEL R27, R12.reuse, 1, P0 ;  /* 0x3f8000000c1b7808 */ /* 0x040fe20000000000 */
[----:B------:R-:W2:Y:S01]  /*0ce0*/  MUFU.RCP R21, R21 ;  /* 0x0000001500157308 */ /* 0x000ea20000001000 */
[----:B------:R-:W-:Y:S01]  /*0cf0*/  FSEL R28, R12, 1, P1 ;  /* 0x3f8000000c1c7808 */ /* 0x000fe20000800000 */
[----:B------:R-:W-:Y:S02]  /*0d00*/  FMUL R23, R23, 1.4426950216293334961 ;  /* 0x3fb8aa3b17177820 */ /* 0x000fe40000400000 */
[----:B0-----:R-:W-:Y:S01]  /*0d10*/  FMUL R27, R24, R27 ;  /* 0x0000001b181b7220 */ /* 0x001fe20000400000 */
[----:B------:R-:W-:Y:S01]  /*0d20*/  FADD R24, RZ, -R18 ;  /* 0x80000012ff187221 */ /* 0x000fe20000000000 */
[----:B-1----:R-:W-:Y:S01]  /*0d30*/  FMUL R25, R25, R28 ;  /* 0x0000001c19197220 */ /* 0x002fe20000400000 */
[----:B------:R-:W-:Y:S01]  /*0d40*/  FSETP.GEU.AND P0, PT, R23, -126, PT ;  /* 0xc2fc00001700780b */ /* 0x000fe20003f0e000 */
[----:B------:R-:W-:Y:S01]  /*0d50*/  FMUL R37, R37, R26 ;  /* 0x0000001a25257220 */ /* 0x000fe20000400000 */
[----:B------:R-:W-:Y:S01]  /*0d60*/  FMUL R24, R24, 1.4426950216293334961 ;  /* 0x3fb8aa3b18187820 */ /* 0x000fe20000400000 */
[----:B------:R-:W-:Y:S01]  /*0d70*/  FMUL R8, R8, R25 ;  /* 0x0000001908087220 */ /* 0x000fe20000400000 */
[----:B------:R-:W-:Y:S01]  /*0d80*/  FADD R25, RZ, -R11 ;  /* 0x8000000bff197221 */ /* 0x000fe20000000000 */
[----:B------:R-:W-:-:S02]  /*0d90*/  FSEL R26, R12, 1, P2 ;  /* 0x3f8000000c1a7808 */ /* 0x000fc40001000000 */
[----:B------:R-:W-:Y:S01]  /*0da0*/  FSETP.GEU.AND P4, PT, R24, -126, PT ;  /* 0xc2fc00001800780b */ /* 0x000fe20003f8e000 */
[----:B------:R-:W-:Y:S02]  /*0db0*/  FMUL R25, R25, 1.4426950216293334961 ;  /* 0x3fb8aa3b19197820 */ /* 0x000fe40000400000 */
[----:B--2---:R-:W-:Y:S01]  /*0dc0*/  FMUL R26, R21, R26 ;  /* 0x0000001a151a7220 */ /* 0x004fe20000400000 */
[----:B------:R-:W-:Y:S02]  /*0dd0*/  FADD R21, RZ, -R14 ;  /* 0x8000000eff157221 */ /* 0x000fe40000000000 */
[----:B------:R-:W-:Y:S01]  /*0de0*/  @!P0 FMUL R23, R23, 0.5 ;  /* 0x3f00000017178820 */ /* 0x000fe20000400000 */
[----:B------:R-:W-:Y:S01]  /*0df0*/  FSETP.GEU.AND P5, PT, R25, -126, PT ;  /* 0xc2fc00001900780b */ /* 0x000fe20003fae000 */
[----:B------:R-:W-:Y:S01]  /*0e00*/  FMUL R21, R21, 1.4426950216293334961 ;  /* 0x3fb8aa3b15157820 */ /* 0x000fe20000400000 */
[----:B------:R-:W-:Y:S01]  /*0e10*/  FMUL R5, R5, R26 ;  /* 0x0000001a05057220 */ /* 0x000fe20000400000 */
[----:B------:R-:W-:-:S02]  /*0e20*/  FADD R26, RZ, -R17 ;  /* 0x80000011ff1a7221 */ /* 0x000fc40000000000 */
[----:B------:R-:W0:Y:S01]  /*0e30*/  MUFU.EX2 R23, R23 ;  /* 0x0000001700177308 */ /* 0x000e220000000800 */
[----:B------:R-:W-:Y:S01]  /*0e40*/  FSETP.GEU.AND P1, PT, R21, -126, PT ;  /* 0xc2fc00001500780b */ /* 0x000fe20003f2e000 */
[----:B------:R-:W-:Y:S01]  /*0e50*/  @!P4 FMUL R24, R24, 0.5 ;  /* 0x3f0000001818c820 */ /* 0x000fe20000400000 */
[----:B------:R-:W-:Y:S01]  /*0e60*/  FMUL R28, R26, 1.4426950216293334961 ;  /* 0x3fb8aa3b1a1c7820 */ /* 0x000fe20000400000 */
[----:B------:R-:W-:Y:S01]  /*0e70*/  FMUL R4, R4, R27 ;  /* 0x0000001b04047220 */ /* 0x000fe20000400000 */
[----:B------:R-:W-:-:S03]  /*0e80*/  FADD R27, RZ, -R36 ;  /* 0x80000024ff1b7221 */ /* 0x000fc60000000000 */
[----:B------:R-:W1:Y:S01]  /*0e90*/  MUFU.EX2 R24, R24 ;  /* 0x0000001800187308 */ /* 0x000e620000000800 */
[----:B------:R-:W-:Y:S01]  /*0ea0*/  @!P5 FMUL R25, R25, 0.5 ;  /* 0x3f0000001919d820 */ /* 0x000fe20000400000 */
[----:B------:R-:W-:Y:S01]  /*0eb0*/  FSETP.GEU.AND P2, PT, R28, -126, PT ;  /* 0xc2fc00001c00780b */ /* 0x000fe20003f4e000 */
[----:B------:R-:W-:-:S03]  /*0ec0*/  FMUL R27, R27, 1.4426950216293334961 ;  /* 0x3fb8aa3b1b1b7820 */ /* 0x000fc60000400000 */
[----:B------:R-:W-:Y:S01]  /*0ed0*/  @!P1 FMUL R21, R21, 0.5 ;  /* 0x3f00000015159820 */ /* 0x000fe20000400000 */
[----:B0-----:R-:W-:Y:S01]  /*0ee0*/  @!P0 FMUL R23, R23, R23 ;  /* 0x0000001717178220 */ /* 0x001fe20000400000 */
[----:B------:R-:W0:Y:S01]  /*0ef0*/  MUFU.EX2 R25, R25 ;  /* 0x0000001900197308 */ /* 0x000e220000000800 */
[----:B------:R-:W-:Y:S02]  /*0f00*/  FSETP.GEU.AND P3, PT, R27, -126, PT ;  /* 0xc2fc00001b00780b */ /* 0x000fe40003f6e000 */
[----:B------:R-:W-:-:S05]  /*0f10*/  FADD R26, R23, 1 ;  /* 0x3f800000171a7421 */ /* 0x000fca0000000000 */
[----:B------:R-:W2:Y:S01]  /*0f20*/  MUFU.EX2 R21, R21 ;  /* 0x0000001500157308 */ /* 0x000ea20000000800 */
[----:B-1----:R-:W-:Y:S01]  /*0f30*/  @!P4 FMUL R24, R24, R24 ;  /* 0x000000181818c220 */ /* 0x002fe20000400000 */
[----:B------:R-:W-:Y:S01]  /*0f40*/  @!P2 FMUL R28, R28, 0.5 ;  /* 0x3f0000001c1ca820 */ /* 0x000fe20000400000 */
[----:B------:R-:W-:Y:S01]  /*0f50*/  FSETP.GT.AND P4, PT, R26, 8.50705917302346158658e+37, PT ;  /* 0x7e8000001a00780b */ /* 0x000fe20003f84000 */
[----:B0-----:R-:W-:-:S04]  /*0f60*/  @!P5 FMUL R25, R25, R25 ;  /* 0x000000191919d220 */ /* 0x001fc80000400000 */
[----:B------:R-:W0:Y:S01]  /*0f70*/  MUFU.EX2 R23, R28 ;  /* 0x0000001c00177308 */ /* 0x000e220000000800 */
[----:B------:R-:W-:Y:S01]  /*0f80*/  @!P3 FMUL R27, R27, 0.5 ;  /* 0x3f0000001b1bb820 */ /* 0x000fe20000400000 */
[----:B------:R-:W-:Y:S01]  /*0f90*/  FADD R25, R25, 1 ;  /* 0x3f80000019197421 */ /* 0x000fe20000000000 */
[----:B------:R-:W-:Y:S01]  /*0fa0*/  FADD R29, R24, 1 ;  /* 0x3f800000181d7421 */ /* 0x000fe20000000000 */
[----:B--2---:R-:W-:-:S04]  /*0fb0*/  @!P1 FMUL R21, R21, R21 ;  /* 0x0000001515159220 */ /* 0x004fc80000400000 */
[----:B------:R-:W-:Y:S01]  /*0fc0*/  @P4 FMUL R26, R26, 0.25 ;  /* 0x3e8000001a1a4820 */ /* 0x000fe20000400000 */
[----:B------:R-:W1:Y:S01]  /*0fd0*/  MUFU.EX2 R27, R27 ;  /* 0x0000001b001b7308 */ /* 0x000e620000000800 */
[----:B------:R-:W-:Y:S01]  /*0fe0*/  FSETP.GT.AND P1, PT, R25, 8.50705917302346158658e+37, PT ;  /* 0x7e8000001900780b */ /* 0x000fe20003f24000 */
[----:B------:R-:W-:Y:S01]  /*0ff0*/  FADD R24, R21, 1 ;  /* 0x3f80000015187421 */ /* 0x000fe20000000000 */
[----:B0-----:R-:W-:-:S04]  /*1000*/  @!P2 FMUL R23, R23, R23 ;  /* 0x000000171717a220 */ /* 0x001fc80000400000 */
[----:B------:R-:W-:Y:S01]  /*1010*/  FSETP.GT.AND P2, PT, R24, 8.50705917302346158658e+37, PT ;  /* 0x7e8000001800780b */ /* 0x000fe20003f44000 */
[----:B------:R-:W0:Y:S01]  /*1020*/  MUFU.RCP R26, R26 ;  /* 0x0000001a001a7308 */ /* 0x000e220000001000 */
[----:B------:R-:W-:Y:S01]  /*1030*/  FADD R23, R23, 1 ;  /* 0x3f80000017177421 */ /* 0x000fe20000000000 */
[----:B------:R-:W-:-:S04]  /*1040*/  FSEL R21, R12, 1, P4 ;  /* 0x3f8000000c157808 */ /* 0x000fc80002000000 */
[----:B------:R-:W-:Y:S01]  /*1050*/  @P1 FMUL R25, R25, 0.25 ;  /* 0x3e80000019191820 */ /* 0x000fe20000400000 */
[----:B-1----:R-:W-:Y:S01]  /*1060*/  @!P3 FMUL R27, R27, R27 ;  /* 0x0000001b1b1bb220 */ /* 0x002fe20000400000 */
[----:B------:R-:W-:Y:S02]  /*1070*/  FSETP.GT.AND P3, PT, R23, 8.50705917302346158658e+37, PT ;  /* 0x7e8000001700780b */ /* 0x000fe40003f64000 */
[----:B------:R-:W-:Y:S02]  /*1080*/  FSETP.GT.AND P0, PT, R29, 8.50705917302346158658e+37, PT ;  /* 0x7e8000001d00780b */ /* 0x000fe40003f04000 */
[----:B------:R-:W1:Y:S01]  /*1090*/  MUFU.RCP R25, R25 ;  /* 0x0000001900197308 */ /* 0x000e620000001000 */
[----:B------:R-:W-:Y:S01]  /*10a0*/  @P2 FMUL R24, R24, 0.25 ;  /* 0x3e80000018182820 */ /* 0x000fe20000400000 */
[----:B0-----:R-:W-:Y:S01]  /*10b0*/  FMUL R26, R26, R21 ;  /* 0x000000151a1a7220 */ /* 0x001fe20000400000 */
[----:B------:R-:W-:-:S05]  /*10c0*/  FADD R21, R27, 1 ;  /* 0x3f8000001b157421 */ /* 0x000fca0000000000 */
[----:B------:R-:W0:Y:S01]  /*10d0*/  MUFU.RCP R24, R24 ;  /* 0x0000001800187308 */ /* 0x000e220000001000 */
[----:B------:R-:W-:Y:S01]  /*10e0*/  FSETP.GT.AND P4, PT, R21, 8.50705917302346158658e+37, PT ;  /* 0x7e8000001500780b */ /* 0x000fe20003f84000 */
[----:B------:R-:W-:Y:S01]  /*10f0*/  FMUL R35, R35, R26 ;  /* 0x0000001a23237220 */ /* 0x000fe20000400000 */
[----:B------:R-:W-:Y:S01]  /*1100*/  FSEL R26, R12, 1, P1 ;  /* 0x3f8000000c1a7808 */ /* 0x000fe20000800000 */
[----:B------:R-:W-:Y:S01]  /*1110*/  @P3 FMUL R23, R23, 0.25 ;  /* 0x3e80000017173820 */ /* 0x000fe20000400000 */
[----:B------:R-:W-:-:S03]  /*1120*/  @P0 FMUL R29, R29, 0.25 ;  /* 0x3e8000001d1d0820 */ /* 0x000fc60000400000 */
[----:B-1----:R-:W-:Y:S01]  /*1130*/  FMUL R26, R25, R26 ;  /* 0x0000001a191a7220 */ /* 0x002fe20000400000 */
[----:B------:R-:W1:Y:S01]  /*1140*/  MUFU.RCP R28, R29 ;  /* 0x0000001d001c7308 */ /* 0x000e620000001000 */
[----:B------:R-:W-:-:S07]  /*1150*/  FSEL R25, R12, 1, P2 ;  /* 0x3f8000000c197808 */ /* 0x000fce0001000000 */
[----:B------:R-:W2:Y:S01]  /*1160*/  MUFU.RCP R23, R23 ;  /* 0x0000001700177308 */ /* 0x000ea20000001000 */
[----:B------:R-:W-:Y:S01]  /*1170*/  @P4 FMUL R21, R21, 0.25 ;  /* 0x3e80000015154820 */ /* 0x000fe20000400000 */
[----:B0-----:R-:W-:Y:S01]  /*1180*/  FMUL R25, R24, R25 ;  /* 0x0000001918197220 */ /* 0x001fe20000400000 */
[----:B------:R-:W-:Y:S01]  /*1190*/  FMUL R24, R11, R26 ;  /* 0x0000001a0b187220 */ /* 0x000fe20000400000 */
[----:B------:R-:W-:Y:S02]  /*11a0*/  FSEL R27, R12, 1, P0 ;  /* 0x3f8000000c1b7808 */ /* 0x000fe40000000000 */
[----:B------:R-:W-:Y:S01]  /*11b0*/  FMUL R11, R14, R25 ;  /* 0x000000190e0b7220 */ /* 0x000fe20000400000 */
[----:B------:R-:W-:Y:S01]  /*11c0*/  FSEL R14, R12, 1, P3 ;  /* 0x3f8000000c0e7808 */ /* 0x000fe20001800000 */
[----:B------:R-:W0:Y:S01]  /*11d0*/  MUFU.RCP R21, R21 ;  /* 0x0000001500157308 */ /* 0x000e220000001000 */
[----:B-1----:R-:W-:Y:S01]  /*11e0*/  FMUL R27, R28, R27 ;  /* 0x0000001b1c1b7220 */ /* 0x002fe20000400000 */
[----:B------:R-:W-:-:S02]  /*11f0*/  FADD R26, RZ, -R10 ;  /* 0x8000000aff1a7221 */ /* 0x000fc40000000000 */
[----:B--2---:R-:W-:Y:S01]  /*1200*/  FMUL R28, R23, R14 ;  /* 0x0000000e171c7220 */ /* 0x004fe20000400000 */
[----:B------:R-:W-:Y:S01]  /*1210*/  FADD R14, RZ, -R13 ;  /* 0x8000000dff0e7221 */ /* 0x000fe20000000000 */
[----:B------:R-:W-:Y:S02]  /*1220*/  FMUL R26, R26, 1.4426950216293334961 ;  /* 0x3fb8aa3b1a1a7820 */ /* 0x000fe40000400000 */
[----:B------:R-:W-:Y:S01]  /*1230*/  FMUL R17, R17, R28 ;  /* 0x0000001c11117220 */ /* 0x000fe20000400000 */
[----:B------:R-:W-:Y:S01]  /*1240*/  FSEL R28, R12, 1, P4 ;  /* 0x3f8000000c1c7808 */ /* 0x000fe20002000000 */
[----:B------:R-:W-:Y:S01]  /*1250*/  FMUL R18, R18, R27 ;  /* 0x0000001b12127220 */ /* 0x000fe20000400000 */
[----:B------:R-:W-:Y:S01]  /*1260*/  FADD R27, RZ, -R22 ;  /* 0x80000016ff1b7221 */ /* 0x000fe20000000000 */
[----:B------:R-:W-:Y:S01]  /*1270*/  FMUL R14, R14, 1.4426950216293334961 ;  /* 0x3fb8aa3b0e0e7820 */ /* 0x000fe20000400000 */
[----:B------:R-:W-:Y:S01]  /*1280*/  FSETP.GEU.AND P0, PT, R26, -126, PT ;  /* 0xc2fc00001a00780b */ /* 0x000fe20003f0e000 */
[----:B0-----:R-:W-:Y:S01]  /*1290*/  FMUL R21, R21, R28 ;  /* 0x0000001c15157220 */ /* 0x001fe20000400000 */
[----:B------:R-:W-:Y:S01]  /*12a0*/  FADD R28, RZ, -R6 ;  /* 0x80000006ff1c7221 */ /* 0x000fe20000000000 */
[----:B------:R-:W-:Y:S01]  /*12b0*/  FMUL R27, R27, 1.4426950216293334961 ;  /* 0x3fb8aa3b1b1b7820 */ /* 0x000fe20000400000 */
[----:B------:R-:W-:Y:S01]  /*12c0*/  FADD R25, RZ, -R30 ;  /* 0x8000001eff197221 */ /* 0x000fe20000000000 */
[----:B------:R-:W-:Y:S01]  /*12d0*/  FSETP.GEU.AND P5, PT, R14, -126, PT ;  /* 0xc2fc00000e00780b */ /* 0x000fe20003fae000 */
[----:B------:R-:W-:Y:S01]  /*12e0*/  FMUL R28, R28, 1.4426950216293334961 ;  /* 0x3fb8aa3b1c1c7820 */ /* 0x000fe20000400000 */
[----:B------:R-:W-:Y:S01]  /*12f0*/  FADD R29, RZ, -R7 ;  /* 0x80000007ff1d7221 */ /* 0x000fe20000000000 */
[----:B------:R-:W-:Y:S01]  /*1300*/  FSETP.GEU.AND P1, PT, R27, -126, PT ;  /* 0xc2fc00001b00780b */ /* 0x000fe20003f2e000 */
[----:B------:R-:W-:-:S02]  /*1310*/  FMUL R25, R25, 1.4426950216293334961 ;  /* 0x3fb8aa3b19197820 */ /* 0x000fc40000400000 */
[----:B------:R-:W-:Y:S01]  /*1320*/  FSETP.GEU.AND P3, PT, R28, -126, PT ;  /* 0xc2fc00001c00780b */ /* 0x000fe20003f6e000 */
[----:B------:R-:W-:Y:S02]  /*1330*/  FMUL R29, R29, 1.4426950216293334961 ;  /* 0x3fb8aa3b1d1d7820 */ /* 0x000fe40000400000 */
[----:B------:R-:W-:Y:S01]  /*1340*/  FSETP.GEU.AND P2, PT, R25, -126, PT ;  /* 0xc2fc00001900780b */ /* 0x000fe20003f4e000 */
[----:B------:R-:W-:Y:S02]  /*1350*/  @!P0 FMUL R26, R26, 0.5 ;  /* 0x3f0000001a1a8820 */ /* 0x000fe40000400000 */
[----:B------:R-:W-:Y:S01]  /*1360*/  FSETP.GEU.AND P4, PT, R29, -126, PT ;  /* 0xc2fc00001d00780b */ /* 0x000fe20003f8e000 */
[----:B------:R-:W-:-:S03]  /*1370*/  @!P5 FMUL R14, R14, 0.5 ;  /* 0x3f0000000e0ed820 */ /* 0x000fc60000400000 */
[----:B------:R-:W0:Y:S01]  /*1380*/  MUFU.EX2 R26, R26 ;  /* 0x0000001a001a7308 */ /* 0x000e220000000800 */
[----:B------:R-:W-:Y:S02]  /*1390*/  @!P1 FMUL R27, R27, 0.5 ;  /* 0x3f0000001b1b9820 */ /* 0x000fe40000400000 */
[----:B------:R-:W-:-:S03]  /*13a0*/  @!P3 FMUL R28, R28, 0.5 ;  /* 0x3f0000001c1cb820 */ /* 0x000fc60000400000 */
[----:B------:R-:W-:Y:S02]  /*13b0*/  @!P2 FMUL R25, R25, 0.5 ;  /* 0x3f0000001919a820 */ /* 0x000fe40000400000 */
[----:B------:R-:W1:Y:S01]  /*13c0*/  MUFU.EX2 R14, R14 ;  /* 0x0000000e000e7308 */ /* 0x000e620000000800 */
[----:B------:R-:W-:-:S07]  /*13d0*/  @!P4 FMUL R29, R29, 0.5 ;  /* 0x3f0000001d1dc820 */ /* 0x000fce0000400000 */
[----:B------:R-:W2:Y:S01]  /*13e0*/  MUFU.EX2 R27, R27 ;  /* 0x0000001b001b7308 */ /* 0x000ea20000000800 */
[----:B0-----:R-:W-:-:S07]  /*13f0*/  @!P0 FMUL R26, R26, R26 ;  /* 0x0000001a1a1a8220 */ /* 0x001fce0000400000 */
[----:B------:R-:W0:Y:S01]  /*1400*/  MUFU.EX2 R28, R28 ;  /* 0x0000001c001c7308 */ /* 0x000e220000000800 */
[----:B-1----:R-:W-:-:S07]  /*1410*/  @!P5 FMUL R14, R14, R14 ;  /* 0x0000000e0e0ed220 */ /* 0x002fce0000400000 */
[----:B------:R-:W1:Y:S01]  /*1420*/  MUFU.EX2 R25, R25 ;  /* 0x0000001900197308 */ /* 0x000e620000000800 */
[----:B------:R-:W-:-:S07]  /*1430*/  FADD R26, R26, 1 ;  /* 0x3f8000001a1a7421 */ /* 0x000fce0000000000 */
[----:B------:R-:W3:Y:S01]  /*1440*/  MUFU.EX2 R23, R29 ;  /* 0x0000001d00177308 */ /* 0x000ee20000000800 */
[----:B--2---:R-:W-:Y:S01]  /*1450*/  @!P1 FMUL R27, R27, R27 ;  /* 0x0000001b1b1b9220 */ /* 0x004fe20000400000 */
[----:B------:R-:W-:Y:S01]  /*1460*/  FADD R14, R14, 1 ;  /* 0x3f8000000e0e7421 */ /* 0x000fe20000000000 */
[----:B------:R-:W-:Y:S01]  /*1470*/  FSETP.GT.AND P0, PT, R26, 8.50705917302346158658e+37, PT ;  /* 0x7e8000001a00780b */ /* 0x000fe20003f04000 */
[----:B0-----:R-:W-:Y:S01]  /*1480*/  @!P3 FMUL R28, R28, R28 ;  /* 0x0000001c1c1cb220 */ /* 0x001fe20000400000 */
[----:B------:R-:W-:Y:S01]  /*1490*/  FADD R27, R27, 1 ;  /* 0x3f8000001b1b7421 */ /* 0x000fe20000000000 */
[----:B-1----:R-:W-:Y:S01]  /*14a0*/  @!P2 FMUL R25, R25, R25 ;  /* 0x000000191919a220 */ /* 0x002fe20000400000 */
[----:B------:R-:W-:Y:S01]  /*14b0*/  FSETP.GT.AND P2, PT, R14, 8.50705917302346158658e+37, PT ;  /* 0x7e8000000e00780b */ /* 0x000fe20003f44000 */
[----:B------:R-:W-:Y:S02]  /*14c0*/  FADD R28, R28, 1 ;  /* 0x3f8000001c1c7421 */ /* 0x000fe40000000000 */
[----:B------:R-:W-:Y:S01]  /*14d0*/  FSETP.GT.AND P1, PT, R27, 8.50705917302346158658e+37, PT ;  /* 0x7e8000001b00780b */ /* 0x000fe20003f24000 */
[----:B------:R-:W-:Y:S01]  /*14e0*/  FADD R25, R25, 1 ;  /* 0x3f80000019197421 */ /* 0x000fe20000000000 */
[----:B---3--:R-:W-:Y:S01]  /*14f0*/  @!P4 FMUL R23, R23, R23 ;  /* 0x000000171717c220 */ /* 0x008fe20000400000 */
[----:B------:R-:W-:-:S03]  /*1500*/  FSETP.GT.AND P3, PT, R28, 8.50705917302346158658e+37, PT ;  /* 0x7e8000001c00780b */ /* 0x000fc60003f64000 */
[----:B------:R-:W-:Y:S01]  /*1510*/  FADD R23, R23, 1 ;  /* 0x3f80000017177421 */ /* 0x000fe20000000000 */
[----:B------:R-:W-:Y:S01]  /*1520*/  FSETP.GT.AND P4, PT, R25, 8.50705917302346158658e+37, PT ;  /* 0x7e8000001900780b */ /* 0x000fe20003f84000 */
[----:B------:R-:W-:-:S03]  /*1530*/  @P0 FMUL R26, R26, 0.25 ;  /* 0x3e8000001a1a0820 */ /* 0x000fc60000400000 */
[----:B------:R-:W-:Y:S01]  /*1540*/  FSETP.GT.AND P5, PT, R23, 8.50705917302346158658e+37, PT ;  /* 0x7e8000001700780b */ /* 0x000fe20003fa4000 */
[----:B------:R-:W-:Y:S01]  /*1550*/  @P2 FMUL R14, R14, 0.25 ;  /* 0x3e8000000e0e2820 */ /* 0x000fe20000400000 */
[----:B------:R-:W-:Y:S01]  /*1560*/  @P1 FMUL R27, R27, 0.25 ;  /* 0x3e8000001b1b1820 */ /* 0x000fe20000400000 */
[----:B------:R-:W0:Y:S02]  /*1570*/  MUFU.RCP R26, R26 ;  /* 0x0000001a001a7308 */ /* 0x000e240000001000 */
[----:B------:R-:W-:-:S06]  /*1580*/  @P3 FMUL R28, R28, 0.25 ;  /* 0x3e8000001c1c3820 */ /* 0x000fcc0000400000 */
[----:B------:R-:W1:Y:S01]  /*1590*/  MUFU.RCP R14, R14 ;  /* 0x0000000e000e7308 */ /* 0x000e620000001000 */
[----:B------:R-:W-:Y:S01]  /*15a0*/  @P4 FMUL R25, R25, 0.25 ;  /* 0x3e80000019194820 */ /* 0x000fe20000400000 */
[----:B------:R-:W-:Y:S01]  /*15b0*/  @P5 FMUL R23, R23, 0.25 ;  /* 0x3e80000017175820 */ /* 0x000fe20000400000 */
[----:B------:R-:W-:Y:S01]  /*15c0*/  FMUL R36, R36, R21 ;  /* 0x0000001524247220 */ /* 0x000fe20000400000 */
[----:B------:R-:W-:-:S04]  /*15d0*/  FSEL R21, R12, 1, P0 ;  /* 0x3f8000000c157808 */ /* 0x000fc80000000000 */
[----:B------:R-:W2:Y:S01]  /*15e0*/  MUFU.RCP R27, R27 ;  /* 0x0000001b001b7308 */ /* 0x000ea20000001000 */
[----:B------:R-:W-:Y:S01]  /*15f0*/  FSEL R29, R12, 1, P2 ;  /* 0x3f8000000c1d7808 */ /* 0x000fe20001000000 */
[----:B0-----:R-:W-:-:S06]  /*1600*/  FMUL R21, R26, R21 ;  /* 0x000000151a157220 */ /* 0x001fcc0000400000 */
[----:B------:R-:W0:Y:S01]  /*1610*/  MUFU.RCP R28, R28 ;  /* 0x0000001c001c7308 */ /* 0x000e220000001000 */
[----:B------:R-:W-:Y:S01]  /*1620*/  FSEL R26, R12, 1, P1 ;  /* 0x3f8000000c1a7808 */ /* 0x000fe20000800000 */
[----:B-1----:R-:W-:-:S06]  /*1630*/  FMUL R14, R14, R29 ;  /* 0x0000001d0e0e7220 */ /* 0x002fcc0000400000 */
[----:B------:R-:W1:Y:S01]  /*1640*/  MUFU.RCP R25, R25 ;  /* 0x0000001900197308 */ /* 0x000e620000001000 */
[----:B------:R-:W-:-:S07]  /*1650*/  FSEL R29, R12, 1, P3 ;  /* 0x3f8000000c1d7808 */ /* 0x000fce0001800000 */
[----:B------:R-:W3:Y:S01]  /*1660*/  MUFU.RCP R23, R23 ;  /* 0x0000001700177308 */ /* 0x000ee20000001000 */
[----:B--2---:R-:W-:Y:S01]  /*1670*/  FMUL R27, R27, R26 ;  /* 0x0000001a1b1b7220 */ /* 0x004fe20000400000 */
[C---:B------:R-:W-:Y:S01]  /*1680*/  FSEL R26, R12.reuse, 1, P4 ;  /* 0x3f8000000c1a7808 */ /* 0x040fe20002000000 */
[----:B------:R-:W-:Y:S01]  /*1690*/  STS [R20], R37 ;  /* 0x0000002514007388 */ /* 0x000fe20000000800 */
[----:B------:R-:W-:Y:S01]  /*16a0*/  FSEL R12, R12, 1, P5 ;  /* 0x3f8000000c0c7808 */ /* 0x000fe20002800000 */
[----:B0-----:R-:W-:Y:S02]  /*16b0*/  FMUL R29, R28, R29 ;  /* 0x0000001d1c1d7220 */ /* 0x001fe40000400000 */
[----:B------:R-:W-:Y:S01]  /*16c0*/  STS [R19+0x80], R8 ;  /* 0x0000800813007388 */ /* 0x000fe20000000800 */
[----:B-1----:R-:W-:-:S03]  /*16d0*/  FMUL R25, R25, R26 ;  /* 0x0000001a19197220 */ /* 0x002fc60000400000 */
[----:B------:R0:W-:Y:S01]  /*16e0*/  STS [R15+0x100], R4 ;  /* 0x000100040f007388 */ /* 0x0001e20000000800 */
[----:B------:R-:W-:-:S03]  /*16f0*/  FMUL R10, R10, R21 ;  /* 0x000000150a0a7220 */ /* 0x000fc60000400000 */
[----:B------:R1:W-:Y:S01]  /*1700*/  STS [R16+0x180], R5 ;  /* 0x0001800510007388 */ /* 0x0003e20000000800 */
[----:B---3--:R-:W-:Y:S01]  /*1710*/  FMUL R12, R23, R12 ;  /* 0x0000000c170c7220 */ /* 0x008fe20000400000 */
[----:B------:R-:W-:Y:S02]  /*1720*/  FMUL R29, R6, R29 ;  /* 0x0000001d061d7220 */ /* 0x000fe40000400000 */
[----:B------:R-:W-:Y:S01]  /*1730*/  STS [R20+0x20], R35 ;  /* 0x0000202314007388 */ /* 0x000fe20000000800 */
[----:B------:R-:W-:-:S03]  /*1740*/  FMUL R27, R22, R27 ;  /* 0x0000001b161b7220 */ /* 0x000fc60000400000 */
[----:B------:R-:W-:Y:S01]  /*1750*/  STS [R19+0xa0], R18 ;  /* 0x0000a01213007388 */ /* 0x000fe20000000800 */
[----:B------:R-:W-:-:S03]  /*1760*/  FMUL R14, R13, R14 ;  /* 0x0000000e0d0e7220 */ /* 0x000fc60000400000 */
[----:B------:R-:W-:Y:S01]  /*1770*/  STS [R15+0x120], R24 ;  /* 0x000120180f007388 */ /* 0x000fe20000000800 */
[----:B------:R-:W-:-:S03]  /*1780*/  FMUL R30, R30, R25 ;  /* 0x000000191e1e7220 */ /* 0x000fc60000400000 */
[----:B------:R-:W-:Y:S01]  /*1790*/  STS [R16+0x1a0], R11 ;  /* 0x0001a00b10007388 */ /* 0x000fe20000000800 */
[----:B------:R-:W-:-:S03]  /*17a0*/  FMUL R23, R7, R12 ;  /* 0x0000000c07177220 */ /* 0x000fc60000400000 */
[----:B------:R-:W-:Y:S01]  /*17b0*/  STS [R20+0x40], R17 ;  /* 0x0000401114007388 */ /* 0x000fe20000000800 */
[----:B------:R-:W-:-:S03]  /*17c0*/  SHF.L.U32 R21, R9, 0x2, RZ ;  /* 0x0000000209157819 */ /* 0x000fc600000006ff */
[----:B------:R-:W-:Y:S04]  /*17d0*/  STS [R19+0xc0], R36 ;  /* 0x0000c02413007388 */ /* 0x000fe80000000800 */
[----:B------:R2:W-:Y:S04]  /*17e0*/  STS [R15+0x140], R10 ;  /* 0x0001400a0f007388 */ /* 0x0005e80000000800 */
[----:B------:R-:W-:Y:S01]  /*17f0*/  STS [R16+0x1c0], R29 ;  /* 0x0001c01d10007388 */ /* 0x000fe20000000800 */
[----:B------:R-:W-:-:S03]  /*1800*/  LOP3.LUT R21, R21, 0x3fc, RZ, 0xc0, !PT ;  /* 0x000003fc15157812 */ /* 0x000fc600078ec0ff */
[----:B------:R-:W-:Y:S04]  /*1810*/  STS [R20+0x60], R27 ;  /* 0x0000601b14007388 */ /* 0x000fe80000000800 */
[----:B------:R3:W-:Y:S04]  /*1820*/  STS [R19+0xe0], R14 ;  /* 0x0000e00e13007388 */ /* 0x0007e80000000800 */
[----:B------:R-:W-:Y:S04]  /*1830*/  STS [R15+0x160], R30 ;  /* 0x0001601e0f007388 */ /* 0x000fe80000000800 */
[----:B------:R4:W-:Y:S01]  /*1840*/  STS [R16+0x1e0], R23 ;  /* 0x0001e01710007388 */ /* 0x0009e20000000800 */
[----:B0-----:R-:W-:-:S02]  /*1850*/  LOP3.LUT R4, R21, 0x400, RZ, 0xfc, !PT ;  /* 0x0000040015047812 */ /* 0x001fc400078efcff */
[----:B-1----:R-:W-:Y:S02]  /*1860*/  LOP3.LUT R5, R21, 0x800, RZ, 0xfc, !PT ;  /* 0x0000080015057812 */ /* 0x002fe400078efcff */
[----:B------:R-:W-:Y:S02]  /*1870*/  SHF.L.U32 R9, R9, 0x1, RZ ;  /* 0x0000000109097819 */ /* 0x000fe400000006ff */
[----:B------:R-:W-:Y:S02]  /*1880*/  SHF.R.U32.HI R4, RZ, 0x1, R4 ;  /* 0x00000001ff047819 */ /* 0x000fe40000011604 */
[----:B------:R-:W-:Y:S02]  /*1890*/  SHF.R.U32.HI R6, RZ, 0x1, R5 ;  /* 0x00000001ff067819 */ /* 0x000fe40000011605 */
[----:B------:R-:W-:Y:S02]  /*18a0*/  LOP3.LUT R9, R9, 0x1f0, RZ, 0xc0, !PT ;  /* 0x000001f009097812 */ /* 0x000fe400078ec0ff */
[----:B------:R-:W-:-:S02]  /*18b0*/  LOP3.LUT R5, R4, 0x3f0, RZ, 0xc0, !PT ;  /* 0x000003f004057812 */ /* 0x000fc400078ec0ff */
[----:B------:R-:W-:Y:S02]  /*18c0*/  LOP3.LUT R7, R6, 0x5f0, RZ, 0xc0, !PT ;  /* 0x000005f006077812 */ /* 0x000fe400078ec0ff */
[----:B------:R-:W-:Y:S02]  /*18d0*/  IADD3 R4, R9, UR4, RZ ;  /* 0x0000000409047c10 */ /* 0x000fe4000fffe0ff */
[----:B------:R-:W-:Y:S02]  /*18e0*/  IADD3 R6, R5, UR4, RZ ;  /* 0x0000000405067c10 */ /* 0x000fe4000fffe0ff */
[----:B--2---:R-:W-:Y:S02]  /*18f0*/  IADD3 R10, R7, UR4, RZ ;  /* 0x00000004070a7c10 */ /* 0x004fe4000fffe0ff */
[C---:B------:R-:W-:Y:S02]  /*1900*/  LEA R4, R21.reuse, R4, 0x2 ;  /* 0x0000000415047211 */ /* 0x040fe400078e10ff */
[C---:B------:R-:W-:Y:S01]  /*1910*/  LEA R8, R21.reuse, R6, 0x2 ;  /* 0x0000000615087211 */ /* 0x040fe200078e10ff */
[----:B------:R-:W-:Y:S01]  /*1920*/  BAR.SYNC.DEFER_BLOCKING 0x0 ;  /* 0x0000000000007b1d */ /* 0x000fe20000010000 */
[----:B------:R-:W-:-:S02]  /*1930*/  LEA R12, R21, R10, 0x2 ;  /* 0x0000000a150c7211 */ /* 0x000fc400078e10ff */
[----:B------:R-:W-:Y:S02]  /*1940*/  SHF.R.S32.HI R2, RZ, 0x1a, R2 ;  /* 0x0000001aff027819 */ /* 0x000fe40000011402 */
[----:B------:R-:W-:Y:S02]  /*1950*/  LOP3.LUT R32, R32, 0x1c, R3, 0xf8, !PT ;  /* 0x0000001c20207812 */ /* 0x000fe400078ef803 */
[----:B------:R-:W-:Y:S02]  /*1960*/  SGXT R3, R2, 0x1 ;  /* 0x000000010203781a */ /* 0x000fe40000000200 */
[----:B---3--:R-:W-:Y:S02]  /*1970*/  SHF.R.U32.HI R19, RZ, 0x3, R0 ;  /* 0x00000003ff137819 */ /* 0x008fe40000011600 */
[----:B----4-:R-:W-:Y:S02]  /*1980*/  LEA.HI R16, R3, R32, RZ, 0x8 ;  /* 0x0000002003107211 */ /* 0x010fe400078f40ff */
[----:B------:R-:W0:Y:S01]  /*1990*/  LDC.64 R2, c[0x0][0x238] ;  /* 0x00008e00ff027b82 */ /* 0x000e220000000a00 */
[----:B------:R-:W1:Y:S04]  /*19a0*/  LDS.128 R4, [R4] ;  /* 0x0000000004047984 */ /* 0x000e680000000c00 */
[----:B------:R-:W2:Y:S04]  /*19b0*/  LDS.128 R8, [R8+0x1000] ;  /* 0x0010000008087984 */ /* 0x000ea80000000c00 */
[----:B------:R-:W3:Y:S01]  /*19c0*/  LDS.128 R12, [R12+0x2000] ;  /* 0x002000000c0c7984 */ /* 0x000ee20000000c00 */
[----:B------:R-:W-:-:S02]  /*19d0*/  SHF.L.U32 R0, R16, 0x7, RZ ;  /* 0x0000000710007819 */ /* 0x000fc400000006ff */
[----:B------:R-:W-:Y:S02]  /*19e0*/  SGXT.U32 R19, R19, 0x5 ;  /* 0x000000051313781a */ /* 0x000fe40000000000 */
[----:B------:R-:W-:Y:S02]  /*19f0*/  LOP3.LUT R17, R16, 0xffffff00, RZ, 0xc0, !PT ;  /* 0xffffff0010117812 */ /* 0x000fe400078ec0ff */
[----:B------:R-:W-:Y:S02]  /*1a00*/  LOP3.LUT R0, R0, 0xffff8000, RZ, 0xc0, !PT ;  /* 0xffff800000007812 */ /* 0x000fe400078ec0ff */
[----:B------:R-:W-:Y:S02]  /*1a10*/  LOP3.LUT R19, R19, R34, RZ, 0xfc, !PT ;  /* 0x0000002213137212 */ /* 0x000fe400078efcff */
[----:B------:R-:W-:Y:S02]  /*1a20*/  LOP3.LUT R16, R21, 0xc00, RZ, 0xfc, !PT ;  /* 0x00000c0015107812 */ /* 0x000fe400078efcff */
[----:B------:R-:W-:-:S02]  /*1a30*/  IADD3 R0, R0, R32, -R17 ;  /* 0x0000002000007210 */ /* 0x000fc40007ffe811 */
[C---:B------:R-:W-:Y:S02]  /*1a40*/  LOP3.LUT R23, R19.reuse, 0x20, RZ, 0xfc, !PT ;  /* 0x0000002013177812 */ /* 0x040fe400078efcff */
[C---:B------:R-:W-:Y:S02]  /*1a50*/  LOP3.LUT R17, R19.reuse, 0x40, RZ, 0xfc, !PT ;  /* 0x0000004013117812 */ /* 0x040fe400078efcff */
[----:B------:R-:W-:Y:S02]  /*1a60*/  SHF.R.U32.HI R16, RZ, 0x1, R16 ;  /* 0x00000001ff107819 */ /* 0x000fe40000011610 */
[C---:B------:R-:W-:Y:S02]  /*1a70*/  LOP3.LUT R25, R19.reuse, 0x60, RZ, 0xfc, !PT ;  /* 0x0000006013197812 */ /* 0x040fe400078efcff */
[----:B------:R-:W-:Y:S02]  /*1a80*/  ISETP.GE.AND P0, PT, R19, 0x80, PT ;  /* 0x000000801300780c */ /* 0x000fe40003f06270 */
[----:B------:R-:W-:-:S02]  /*1a90*/  ISETP.GE.AND P1, PT, R23, 0x80, PT ;  /* 0x000000801700780c */ /* 0x000fc40003f26270 */
[----:B------:R-:W-:Y:S02]  /*1aa0*/  ISETP.GE.AND P2, PT, R17, 0x80, PT ;  /* 0x000000801100780c */ /* 0x000fe40003f46270 */
[----:B------:R-:W-:Y:S02]  /*1ab0*/  LOP3.LUT R16, R16, 0x7f0, RZ, 0xc0, !PT ;  /* 0x000007f010107812 */ /* 0x000fe400078ec0ff */
[-C--:B------:R-:W-:Y:S02]  /*1ac0*/  LEA R19, R19, R0.reuse, 0x8 ;  /* 0x0000000013137211 */ /* 0x080fe400078e40ff */
[----:B------:R-:W-:Y:S02]  /*1ad0*/  ISETP.GE.AND P3, PT, R25, 0x80, PT ;  /* 0x000000801900780c */ /* 0x000fe40003f66270 */
[-C--:B------:R-:W-:Y:S02]  /*1ae0*/  LEA R23, R23, R0.reuse, 0x8 ;  /* 0x0000000017177211 */ /* 0x080fe400078e40ff */
[----:B------:R-:W-:-:S02]  /*1af0*/  LEA R27, R17, R0, 0x8 ;  /* 0x00000000111b7211 */ /* 0x000fc400078e40ff */
[----:B------:R-:W-:Y:S01]  /*1b00*/  IADD3 R20, R16, UR4, RZ ;  /* 0x0000000410147c10 */ /* 0x000fe2000fffe0ff */
[----:B0-----:R-:W-:-:S04]  /*1b10*/  IMAD.WIDE R16, R19, 0x4, R2 ;  /* 0x0000000413107825 */ /* 0x001fc800078e0202 */
[--C-:B------:R-:W-:Y:S01]  /*1b20*/  IMAD.WIDE R18, R23, 0x4, R2.reuse ;  /* 0x0000000417127825 */ /* 0x100fe200078e0202 */
[----:B-1----:R0:W-:Y:S03]  /*1b30*/  @!P0 STG.E.128 desc[UR6][R16.64], R4 ;  /* 0x0000000410008986 */ /* 0x0021e6000c101d06 */
[----:B------:R-:W-:Y:S01]  /*1b40*/  IMAD.WIDE R22, R27, 0x4, R2 ;  /* 0x000000041b167825 */ /* 0x000fe200078e0202 */
[----:B--2---:R0:W-:Y:S01]  /*1b50*/  @!P1 STG.E.128 desc[UR6][R18.64], R8 ;  /* 0x0000000812009986 */ /* 0x0041e2000c101d06 */
[----:B------:R-:W-:-:S03]  /*1b60*/  LEA R20, R21, R20, 0x2 ;  /* 0x0000001415147211 */ /* 0x000fc600078e10ff */
[----:B---3--:R0:W-:Y:S02]  /*1b70*/  @!P2 STG.E.128 desc[UR6][R22.64], R12 ;  /* 0x0000000c1600a986 */ /* 0x0081e4000c101d06 */
[----:B0-----:R-:W-:Y:S05]  /*1b80*/  @P3 EXIT ;  /* 0x000000000000394d */ /* 0x001fea0003800000 */
[----:B0-----:R-:W0:Y:S01]  /*1b90*/  LDS.128 R20, [R20+0x3000] ;  /* 0x0030000014147984 */ /* 0x001e220000000c00 */
[----:B------:R-:W-:-:S05]  /*1ba0*/  LEA R25, R25, R0, 0x8 ;  /* 0x0000000019197211 */ /* 0x000fca00078e40ff */
[----:B------:R-:W-:-:S05]  /*1bb0*/  IMAD.WIDE R2, R25, 0x4, R2 ;  /* 0x0000000419027825 */ /* 0x000fca00078e0202 */
[----:B0-----:R-:W-:Y:S01]  /*1bc0*/  STG.E.128 desc[UR6][R2.64], R20 ;  /* 0x0000001402007986 */ /* 0x001fe2000c101d06 */
[----:B------:R-:W-:Y:S05]  /*1bd0*/  EXIT ;  /* 0x000000000000794d */ /* 0x000fea0003800000 */
.L_x_0:
[----:B------:R-:W-:-:S00]  /*1be0*/  BRA `(.L_x_0) ;  /* 0xfffffffc00fc7947 */ /* 0x000fc0000383ffff */
[----:B------:R-:W-:-:S00]  /*1bf0*/  NOP ;  /* 0x0000000000007918 */ /* 0x000fc00000000000 */
        /* <DEDUP_REMOVED lines=8> */
.L_x_1:


//--------------------- .nv.global.init           --------------------------
	.section	.nv.global.init,"aw",@progbits
.nv.global.init:
	.type		_$_str,@object
	.size		_$_str,(_$_str_$_2 - _$_str)
_$_str:
        /*0000*/ 	.byte	0x5f, 0x5f, 0x43, 0x55, 0x44, 0x41, 0x5f, 0x46, 0x54, 0x5a, 0x00
	.type		_$_str_$_2,@object
	.size		_$_str_$_2,(.L_1 - _$_str_$_2)
_$_str_$_2:
        /*000b*/ 	.byte	0x5f, 0x5f, 0x43, 0x55, 0x44, 0x41, 0x5f, 0x50, 0x52, 0x45, 0x43, 0x5f, 0x53, 0x51, 0x52, 0x54
        /*001b*/ 	.byte	0x00
.L_1:


//--------------------- .nv.shared.triton_poi_fused__native_batch_norm_legit_no_training_silu_17 --------------------------
	.section	.nv.shared.triton_poi_fused__native_batch_norm_legit_no_training_silu_17,"aw",@nobits
	.sectionflags	@""
	.align	16
	.zero		1024


//--------------------- .nv.constant0.triton_poi_fused__native_batch_norm_legit_no_training_silu_17 --------------------------
	.section	.nv.constant0.triton_poi_fused__native_batch_norm_legit_no_training_silu_17,"a",@progbits
	.sectionflags	@""
	.align	4
.nv.constant0.triton_poi_fused__native_batch_norm_legit_no_training_silu_17:
	.zero		584
